//
// Generated by NVIDIA NVVM Compiler
//
// Compiler Build ID: CL-36424714
// Cuda compilation tools, release 13.0, V13.0.88
// Based on NVVM 20.0.0
//

.version 9.0
.target sm_100
.address_size 64

	// .globl	_Z9gemv_cudaiiPKfS0_Pf

.visible .entry _Z9gemv_cudaiiPKfS0_Pf(
	.param .u32 _Z9gemv_cudaiiPKfS0_Pf_param_0,
	.param .u32 _Z9gemv_cudaiiPKfS0_Pf_param_1,
	.param .u64 .ptr .align 1 _Z9gemv_cudaiiPKfS0_Pf_param_2,
	.param .u64 .ptr .align 1 _Z9gemv_cudaiiPKfS0_Pf_param_3,
	.param .u64 .ptr .align 1 _Z9gemv_cudaiiPKfS0_Pf_param_4
)
{
	.reg .pred 	%p<11>;
	.reg .b32 	%r<38>;
	.reg .b32 	%f<112>;
	.reg .b64 	%rd<31>;

	ld.param.u32 	%r24, [_Z9gemv_cudaiiPKfS0_Pf_param_0];
	ld.param.u32 	%r23, [_Z9gemv_cudaiiPKfS0_Pf_param_1];
	ld.param.u64 	%rd11, [_Z9gemv_cudaiiPKfS0_Pf_param_2];
	ld.param.u64 	%rd12, [_Z9gemv_cudaiiPKfS0_Pf_param_3];
	ld.param.u64 	%rd10, [_Z9gemv_cudaiiPKfS0_Pf_param_4];
	cvta.to.global.u64 	%rd1, %rd12;
	cvta.to.global.u64 	%rd2, %rd11;
	mov.u32 	%r25, %ctaid.x;
	mov.u32 	%r26, %ntid.x;
	mov.u32 	%r27, %tid.x;
	mad.lo.s32 	%r1, %r25, %r26, %r27;
	setp.ge.s32 	%p1, %r1, %r24;
	@%p1 bra 	$L__BB0_15;
	setp.lt.s32 	%p2, %r23, 1;
	mov.f32 	%f111, 0f00000000;
	@%p2 bra 	$L__BB0_14;
	mul.lo.s32 	%r2, %r23, %r1;
	and.b32  	%r3, %r23, 15;
	setp.lt.u32 	%p3, %r23, 16;
	mov.f32 	%f111, 0f00000000;
	mov.b32 	%r34, 0;
	@%p3 bra 	$L__BB0_5;
	and.b32  	%r34, %r23, 2147483632;
	neg.s32 	%r32, %r34;
	add.s64 	%rd3, %rd2, 32;
	add.s64 	%rd29, %rd1, 32;
	mov.f32 	%f111, 0f00000000;
	mov.u32 	%r31, %r2;
$L__BB0_4:
	.pragma "nounroll";
	mul.wide.s32 	%rd13, %r31, 4;
	add.s64 	%rd14, %rd3, %rd13;
	ld.global.f32 	%f18, [%rd14+-32];
	ld.global.f32 	%f19, [%rd29+-32];
	fma.rn.f32 	%f20, %f18, %f19, %f111;
	ld.global.f32 	%f21, [%rd14+-28];
	ld.global.f32 	%f22, [%rd29+-28];
	fma.rn.f32 	%f23, %f21, %f22, %f20;
	ld.global.f32 	%f24, [%rd14+-24];
	ld.global.f32 	%f25, [%rd29+-24];
	fma.rn.f32 	%f26, %f24, %f25, %f23;
	ld.global.f32 	%f27, [%rd14+-20];
	ld.global.f32 	%f28, [%rd29+-20];
	fma.rn.f32 	%f29, %f27, %f28, %f26;
	ld.global.f32 	%f30, [%rd14+-16];
	ld.global.f32 	%f31, [%rd29+-16];
	fma.rn.f32 	%f32, %f30, %f31, %f29;
	ld.global.f32 	%f33, [%rd14+-12];
	ld.global.f32 	%f34, [%rd29+-12];
	fma.rn.f32 	%f35, %f33, %f34, %f32;
	ld.global.f32 	%f36, [%rd14+-8];
	ld.global.f32 	%f37, [%rd29+-8];
	fma.rn.f32 	%f38, %f36, %f37, %f35;
	ld.global.f32 	%f39, [%rd14+-4];
	ld.global.f32 	%f40, [%rd29+-4];
	fma.rn.f32 	%f41, %f39, %f40, %f38;
	ld.global.f32 	%f42, [%rd14];
	ld.global.f32 	%f43, [%rd29];
	fma.rn.f32 	%f44, %f42, %f43, %f41;
	ld.global.f32 	%f45, [%rd14+4];
	ld.global.f32 	%f46, [%rd29+4];
	fma.rn.f32 	%f47, %f45, %f46, %f44;
	ld.global.f32 	%f48, [%rd14+8];
	ld.global.f32 	%f49, [%rd29+8];
	fma.rn.f32 	%f50, %f48, %f49, %f47;
	ld.global.f32 	%f51, [%rd14+12];
	ld.global.f32 	%f52, [%rd29+12];
	fma.rn.f32 	%f53, %f51, %f52, %f50;
	ld.global.f32 	%f54, [%rd14+16];
	ld.global.f32 	%f55, [%rd29+16];
	fma.rn.f32 	%f56, %f54, %f55, %f53;
	ld.global.f32 	%f57, [%rd14+20];
	ld.global.f32 	%f58, [%rd29+20];
	fma.rn.f32 	%f59, %f57, %f58, %f56;
	ld.global.f32 	%f60, [%rd14+24];
	ld.global.f32 	%f61, [%rd29+24];
	fma.rn.f32 	%f62, %f60, %f61, %f59;
	ld.global.f32 	%f63, [%rd14+28];
	ld.global.f32 	%f64, [%rd29+28];
	fma.rn.f32 	%f111, %f63, %f64, %f62;
	add.s32 	%r32, %r32, 16;
	add.s32 	%r31, %r31, 16;
	add.s64 	%rd29, %rd29, 64;
	setp.ne.s32 	%p4, %r32, 0;
	@%p4 bra 	$L__BB0_4;
$L__BB0_5:
	setp.eq.s32 	%p5, %r3, 0;
	@%p5 bra 	$L__BB0_14;
	and.b32  	%r11, %r23, 7;
	setp.lt.u32 	%p6, %r3, 8;
	@%p6 bra 	$L__BB0_8;
	add.s32 	%r29, %r34, %r2;
	mul.wide.s32 	%rd15, %r29, 4;
	add.s64 	%rd16, %rd2, %rd15;
	ld.global.f32 	%f66, [%rd16];
	mul.wide.u32 	%rd17, %r34, 4;
	add.s64 	%rd18, %rd1, %rd17;
	ld.global.f32 	%f67, [%rd18];
	fma.rn.f32 	%f68, %f66, %f67, %f111;
	ld.global.f32 	%f69, [%rd16+4];
	ld.global.f32 	%f70, [%rd18+4];
	fma.rn.f32 	%f71, %f69, %f70, %f68;
	ld.global.f32 	%f72, [%rd16+8];
	ld.global.f32 	%f73, [%rd18+8];
	fma.rn.f32 	%f74, %f72, %f73, %f71;
	ld.global.f32 	%f75, [%rd16+12];
	ld.global.f32 	%f76, [%rd18+12];
	fma.rn.f32 	%f77, %f75, %f76, %f74;
	ld.global.f32 	%f78, [%rd16+16];
	ld.global.f32 	%f79, [%rd18+16];
	fma.rn.f32 	%f80, %f78, %f79, %f77;
	ld.global.f32 	%f81, [%rd16+20];
	ld.global.f32 	%f82, [%rd18+20];
	fma.rn.f32 	%f83, %f81, %f82, %f80;
	ld.global.f32 	%f84, [%rd16+24];
	ld.global.f32 	%f85, [%rd18+24];
	fma.rn.f32 	%f86, %f84, %f85, %f83;
	ld.global.f32 	%f87, [%rd16+28];
	ld.global.f32 	%f88, [%rd18+28];
	fma.rn.f32 	%f111, %f87, %f88, %f86;
	add.s32 	%r34, %r34, 8;
$L__BB0_8:
	setp.eq.s32 	%p7, %r11, 0;
	@%p7 bra 	$L__BB0_14;
	and.b32  	%r14, %r23, 3;
	setp.lt.u32 	%p8, %r11, 4;
	@%p8 bra 	$L__BB0_11;
	add.s32 	%r30, %r34, %r2;
	mul.wide.s32 	%rd19, %r30, 4;
	add.s64 	%rd20, %rd2, %rd19;
	ld.global.f32 	%f90, [%rd20];
	mul.wide.u32 	%rd21, %r34, 4;
	add.s64 	%rd22, %rd1, %rd21;
	ld.global.f32 	%f91, [%rd22];
	fma.rn.f32 	%f92, %f90, %f91, %f111;
	ld.global.f32 	%f93, [%rd20+4];
	ld.global.f32 	%f94, [%rd22+4];
	fma.rn.f32 	%f95, %f93, %f94, %f92;
	ld.global.f32 	%f96, [%rd20+8];
	ld.global.f32 	%f97, [%rd22+8];
	fma.rn.f32 	%f98, %f96, %f97, %f95;
	ld.global.f32 	%f99, [%rd20+12];
	ld.global.f32 	%f100, [%rd22+12];
	fma.rn.f32 	%f111, %f99, %f100, %f98;
	add.s32 	%r34, %r34, 4;
$L__BB0_11:
	setp.eq.s32 	%p9, %r14, 0;
	@%p9 bra 	$L__BB0_14;
	mul.wide.u32 	%rd23, %r34, 4;
	add.s64 	%rd30, %rd1, %rd23;
	add.s32 	%r37, %r34, %r2;
	neg.s32 	%r36, %r14;
$L__BB0_13:
	.pragma "nounroll";
	mul.wide.s32 	%rd24, %r37, 4;
	add.s64 	%rd25, %rd2, %rd24;
	ld.global.f32 	%f101, [%rd25];
	ld.global.f32 	%f102, [%rd30];
	fma.rn.f32 	%f111, %f101, %f102, %f111;
	add.s64 	%rd30, %rd30, 4;
	add.s32 	%r37, %r37, 1;
	add.s32 	%r36, %r36, 1;
	setp.ne.s32 	%p10, %r36, 0;
	@%p10 bra 	$L__BB0_13;
$L__BB0_14:
	cvta.to.global.u64 	%rd26, %rd10;
	mul.wide.s32 	%rd27, %r1, 4;
	add.s64 	%rd28, %rd26, %rd27;
	st.global.f32 	[%rd28], %f111;
$L__BB0_15:
	ret;

}


// ===== COMPILED SASS (sm_100) =====

	.target	sm_100

	.elftype	@"ET_EXEC"


//--------------------- .note.nv.tkinfo           --------------------------
	.section	.note.nv.tkinfo,"",@"SHT_NOTE"
	.sectionflags	@"SHF_NOTE_NV_TKINFO"
	.tkinfo
        /*0018*/ 	.word	0x00000002
        /*0030*/ 	.string	""
        /*0030*/ 	.string	"ptxas"
        /*0030*/ 	.string	"Cuda compilation tools, release 13.0, V13.0.88"
        /*0030*/ 	.string	"Build cuda_13.0.r13.0/compiler.36424714_0"
        /*0030*/ 	.string	"-arch sm_100 -m 64 "



//--------------------- .note.nv.cuinfo           --------------------------
	.section	.note.nv.cuinfo,"",@"SHT_NOTE"
	.sectionflags	@"SHF_NOTE_NV_CUINFO"
        /*0018*/ 	.short	0x0002
        /*001a*/ 	.short	0x0064
        /*001c*/ 	.short	0x0082
	.zero		2


//--------------------- .nv.info                  --------------------------
	.section	.nv.info,"",@"SHT_CUDA_INFO"
	.align	4


	//----- nvinfo : EIATTR_REGCOUNT
	.align		4
        /*0000*/ 	.byte	0x04, 0x2f
        /*0002*/ 	.short	(.L_1 - .L_0)
	.align		4
.L_0:
        /*0004*/ 	.word	index@(_Z9gemv_cudaiiPKfS0_Pf)
        /*0008*/ 	.word	0x0000001e


	//----- nvinfo : EIATTR_FRAME_SIZE
	.align		4
.L_1:
        /*000c*/ 	.byte	0x04, 0x11
        /*000e*/ 	.short	(.L_3 - .L_2)
	.align		4
.L_2:
        /*0010*/ 	.word	index@(_Z9gemv_cudaiiPKfS0_Pf)
        /*0014*/ 	.word	0x00000000


	//----- nvinfo : EIATTR_MIN_STACK_SIZE
	.align		4
.L_3:
        /*0018*/ 	.byte	0x04, 0x12
        /*001a*/ 	.short	(.L_5 - .L_4)
	.align		4
.L_4:
        /*001c*/ 	.word	index@(_Z9gemv_cudaiiPKfS0_Pf)
        /*0020*/ 	.word	0x00000000
.L_5:


//--------------------- .nv.compat                --------------------------
	.section	.nv.compat,"",@"SHT_CUDA_COMPAT_INFO"
	.align	4
        /*0000*/ 	.byte	0x02, 0x09, 0x00, 0x00, 0x02, 0x02, 0x01, 0x00, 0x02, 0x05, 0x05, 0x00, 0x03, 0x07, 0x01, 0x01
        /*0010*/ 	.byte	0x02, 0x03, 0x00, 0x00, 0x02, 0x06, 0x01, 0x00, 0x04, 0x0b, 0x08, 0x00, 0x09, 0x00, 0x00, 0x00
        /*0020*/ 	.byte	0x00, 0x00, 0x00, 0x00


//--------------------- .nv.info._Z9gemv_cudaiiPKfS0_Pf --------------------------
	.section	.nv.info._Z9gemv_cudaiiPKfS0_Pf,"",@"SHT_CUDA_INFO"
	.sectionflags	@""
	.align	4


	//----- nvinfo : EIATTR_CUDA_API_VERSION
	.align		4
        /*0000*/ 	.byte	0x04, 0x37
        /*0002*/ 	.short	(.L_7 - .L_6)
.L_6:
        /*0004*/ 	.word	0x00000082


	//----- nvinfo : EIATTR_KPARAM_INFO
	.align		4
.L_7:
        /*0008*/ 	.byte	0x04, 0x17
        /*000a*/ 	.short	(.L_9 - .L_8)
.L_8:
        /*000c*/ 	.word	0x00000000
        /*0010*/ 	.short	0x0004
        /*0012*/ 	.short	0x0018
        /*0014*/ 	.byte	0x00, 0xf5, 0x21, 0x00


	//----- nvinfo : EIATTR_KPARAM_INFO
	.align		4
.L_9:
        /*0018*/ 	.byte	0x04, 0x17
        /*001a*/ 	.short	(.L_11 - .L_10)
.L_10:
        /*001c*/ 	.word	0x00000000
        /*0020*/ 	.short	0x0003
        /*0022*/ 	.short	0x0010
        /*0024*/ 	.byte	0x00, 0xf5, 0x21, 0x00


	//----- nvinfo : EIATTR_KPARAM_INFO
	.align		4
.L_11:
        /*0028*/ 	.byte	0x04, 0x17
        /*002a*/ 	.short	(.L_13 - .L_12)
.L_12:
        /*002c*/ 	.word	0x00000000
        /*0030*/ 	.short	0x0002
        /*0032*/ 	.short	0x0008
        /*0034*/ 	.byte	0x00, 0xf5, 0x21, 0x00


	//----- nvinfo : EIATTR_KPARAM_INFO
	.align		4
.L_13:
        /*0038*/ 	.byte	0x04, 0x17
        /*003a*/ 	.short	(.L_15 - .L_14)
.L_14:
        /*003c*/ 	.word	0x00000000
        /*0040*/ 	.short	0x0001
        /*0042*/ 	.short	0x0004
        /*0044*/ 	.byte	0x00, 0xf0, 0x11, 0x00


	//----- nvinfo : EIATTR_KPARAM_INFO
	.align		4
.L_15:
        /*0048*/ 	.byte	0x04, 0x17
        /*004a*/ 	.short	(.L_17 - .L_16)
.L_16:
        /*004c*/ 	.word	0x00000000
        /*0050*/ 	.short	0x0000
        /*0052*/ 	.short	0x0000
        /*0054*/ 	.byte	0x00, 0xf0, 0x11, 0x00


	//----- nvinfo : EIATTR_SPARSE_MMA_MASK
	.align		4
.L_17:
        /*0058*/ 	.byte	0x03, 0x50
        /*005a*/ 	.short	0x0000


	//----- nvinfo : EIATTR_MAXREG_COUNT
	.align		4
        /*005c*/ 	.byte	0x03, 0x1b
        /*005e*/ 	.short	0x00ff


	//----- nvinfo : EIATTR_MERCURY_ISA_VERSION
	.align		4
        /*0060*/ 	.byte	0x03, 0x5f
        /*0062*/ 	.short	0x0101


	//----- nvinfo : EIATTR_VRC_CTA_INIT_COUNT
	.align		4
        /*0064*/ 	.byte	0x02, 0x4a
	.zero		1
	.zero		1


	//----- nvinfo : EIATTR_EXIT_INSTR_OFFSETS
	.align		4
        /*0068*/ 	.byte	0x04, 0x1c
        /*006a*/ 	.short	(.L_19 - .L_18)


	//   ....[0]....
.L_18:
        /*006c*/ 	.word	0x00000070


	//   ....[1]....
        /*0070*/ 	.word	0x00000aa0


	//----- nvinfo : EIATTR_CBANK_PARAM_SIZE
	.align		4
.L_19:
        /*0074*/ 	.byte	0x03, 0x19
        /*0076*/ 	.short	0x0020


	//----- nvinfo : EIATTR_PARAM_CBANK
	.align		4
        /*0078*/ 	.byte	0x04, 0x0a
        /*007a*/ 	.short	(.L_21 - .L_20)
	.align		4
.L_20:
        /*007c*/ 	.word	index@(.nv.constant0._Z9gemv_cudaiiPKfS0_Pf)
        /*0080*/ 	.short	0x0380
        /*0082*/ 	.short	0x0020


	//----- nvinfo : EIATTR_SW_WAR
	.align		4
.L_21:
        /*0084*/ 	.byte	0x04, 0x36
        /*0086*/ 	.short	(.L_23 - .L_22)
.L_22:
        /*0088*/ 	.word	0x00000008
.L_23:


//--------------------- .nv.callgraph             --------------------------
	.section	.nv.callgraph,"",@"SHT_CUDA_CALLGRAPH"
	.align	4
	.sectionentsize	8
	.align		4
        /*0000*/ 	.word	0x00000000
	.align		4
        /*0004*/ 	.word	0xffffffff
	.align		4
        /*0008*/ 	.word	0x00000000
	.align		4
        /*000c*/ 	.word	0xfffffffe
	.align		4
        /*0010*/ 	.word	0x00000000
	.align		4
        /*0014*/ 	.word	0xfffffffd
	.align		4
        /*0018*/ 	.word	0x00000000
	.align		4
        /*001c*/ 	.word	0xfffffffc


//--------------------- .text._Z9gemv_cudaiiPKfS0_Pf --------------------------
	.section	.text._Z9gemv_cudaiiPKfS0_Pf,"ax",@progbits
	.align	128
        .global         _Z9gemv_cudaiiPKfS0_Pf
        .type           _Z9gemv_cudaiiPKfS0_Pf,@function
        .size           _Z9gemv_cudaiiPKfS0_Pf,(.L_x_7 - _Z9gemv_cudaiiPKfS0_Pf)
        .other          _Z9gemv_cudaiiPKfS0_Pf,@"STO_CUDA_ENTRY STV_DEFAULT"
_Z9gemv_cudaiiPKfS0_Pf:
.text._Z9gemv_cudaiiPKfS0_Pf:
[----:B------:R-:W-:Y:S01]  /*0000*/  LDC R1, c[0x0][0x37c] ;  /* 0x0000df00ff017b82 */ /* 0x000fe20000000800 */
[----:B------:R-:W0:Y:S07]  /*0010*/  S2R R3, SR_TID.X ;  /* 0x0000000000037919 */ /* 0x000e2e0000002100 */
[----:B------:R-:W0:Y:S01]  /*0020*/  S2UR UR4, SR_CTAID.X ;  /* 0x00000000000479c3 */ /* 0x000e220000002500 */
[----:B------:R-:W1:Y:S07]  /*0030*/  LDCU UR5, c[0x0][0x380] ;  /* 0x00007000ff0577ac */ /* 0x000e6e0008000800 */
[----:B------:R-:W0:Y:S02]  /*0040*/  LDC R0, c[0x0][0x360] ;  /* 0x0000d800ff007b82 */ /* 0x000e240000000800 */
[----:B0-----:R-:W-:-:S05]  /*0050*/  IMAD R0, R0, UR4, R3 ;  /* 0x0000000400007c24 */ /* 0x001fca000f8e0203 */
[----:B-1----:R-:W-:-:S13]  /*0060*/  ISETP.GE.AND P0, PT, R0, UR5, PT ;  /* 0x0000000500007c0c */ /* 0x002fda000bf06270 */
[----:B------:R-:W-:Y:S05]  /*0070*/  @P0 EXIT ;  /* 0x000000000000094d */ /* 0x000fea0003800000 */
[----:B------:R-:W0:Y:S01]  /*0080*/  LDCU UR8, c[0x0][0x384] ;  /* 0x00007080ff0877ac */ /* 0x000e220008000800 */
[----:B------:R-:W-:Y:S01]  /*0090*/  HFMA2 R15, -RZ, RZ, 0, 0 ;  /* 0x00000000ff0f7431 */ /* 0x000fe200000001ff */
[----:B------:R-:W1:Y:S01]  /*00a0*/  LDCU.64 UR12, c[0x0][0x358] ;  /* 0x00006b00ff0c77ac */ /* 0x000e620008000a00 */
[----:B0-----:R-:W-:-:S09]  /*00b0*/  UISETP.GE.AND UP0, UPT, UR8, 0x1, UPT ;  /* 0x000000010800788c */ /* 0x001fd2000bf06270 */
[----:B-1----:R-:W-:Y:S05]  /*00c0*/  BRA.U !UP0, `(.L_x_0) ;  /* 0x0000000908687547 */ /* 0x002fea000b800000 */
[----:B------:R-:W-:Y:S02]  /*00d0*/  UISETP.GE.U32.AND UP1, UPT, UR8, 0x10, UPT ;  /* 0x000000100800788c */ /* 0x000fe4000bf26070 */
[----:B------:R-:W-:Y:S01]  /*00e0*/  IMAD R7, R0, UR8, RZ ;  /* 0x0000000800077c24 */ /* 0x000fe2000f8e02ff */
[----:B------:R-:W-:Y:S01]  /*00f0*/  ULOP3.LUT UR9, UR8, 0xf, URZ, 0xc0, !UPT ;  /* 0x0000000f08097892 */ /* 0x000fe2000f8ec0ff */
[----:B------:R-:W-:Y:S02]  /*0100*/  MOV R15, RZ ;  /* 0x000000ff000f7202 */ /* 0x000fe40000000f00 */
[----:B------:R-:W-:Y:S01]  /*0110*/  MOV R8, RZ ;  /* 0x000000ff00087202 */ /* 0x000fe20000000f00 */
[----:B------:R-:W-:Y:S02]  /*0120*/  UISETP.NE.AND UP0, UPT, UR9, URZ, UPT ;  /* 0x000000ff0900728c */ /* 0x000fe4000bf05270 */
[----:B------:R-:W-:Y:S09]  /*0130*/  BRA.U !UP1, `(.L_x_1) ;  /* 0x0000000509187547 */ /* 0x000ff2000b800000 */
[----:B------:R-:W0:Y:S01]  /*0140*/  LDCU.64 UR4, c[0x0][0x390] ;  /* 0x00007200ff0477ac */ /* 0x000e220008000a00 */
[----:B------:R-:W-:Y:S02]  /*0150*/  MOV R15, RZ ;  /* 0x000000ff000f7202 */ /* 0x000fe40000000f00 */
[----:B------:R-:W-:Y:S01]  /*0160*/  MOV R6, R7 ;  /* 0x0000000700067202 */ /* 0x000fe20000000f00 */
[----:B------:R-:W1:Y:S01]  /*0170*/  LDCU.64 UR6, c[0x0][0x388] ;  /* 0x00007100ff0677ac */ /* 0x000e620008000a00 */
[----:B------:R-:W-:-:S04]  /*0180*/  ULOP3.LUT UR10, UR8, 0x7ffffff0, URZ, 0xc0, !UPT ;  /* 0x7ffffff0080a7892 */ /* 0x000fc8000f8ec0ff */
[----:B------:R-:W-:Y:S02]  /*0190*/  UIADD3 UR11, UPT, UPT, -UR10, URZ, URZ ;  /* 0x000000ff0a0b7290 */ /* 0x000fe4000fffe1ff */
[----:B------:R-:W-:Y:S01]  /*01a0*/  MOV R8, UR10 ;  /* 0x0000000a00087c02 */ /* 0x000fe20008000f00 */
[----:B0-----:R-:W-:-:S04]  /*01b0*/  UIADD3 UR4, UP2, UPT, UR4, 0x20, URZ ;  /* 0x0000002004047890 */ /* 0x001fc8000ff5e0ff */
[----:B------:R-:W-:Y:S02]  /*01c0*/  UIADD3.X UR5, UPT, UPT, URZ, UR5, URZ, UP2, !UPT ;  /* 0x00000005ff057290 */ /* 0x000fe400097fe4ff */
[----:B-1----:R-:W-:Y:S01]  /*01d0*/  UIADD3 UR6, UP1, UPT, UR6, 0x20, URZ ;  /* 0x0000002006067890 */ /* 0x002fe2000ff3e0ff */
[----:B------:R-:W-:-:S03]  /*01e0*/  MOV R2, UR4 ;  /* 0x0000000400027c02 */ /* 0x000fc60008000f00 */
[----:B------:R-:W-:Y:S01]  /*01f0*/  MOV R3, UR5 ;  /* 0x0000000500037c02 */ /* 0x000fe20008000f00 */
[----:B------:R-:W-:-:S12]  /*0200*/  UIADD3.X UR7, UPT, UPT, URZ, UR7, URZ, UP1, !UPT ;  /* 0x00000007ff077290 */ /* 0x000fd80008ffe4ff */
.L_x_2:
[----:B------:R-:W-:Y:S01]  /*0210*/  MOV R4, UR6 ;  /* 0x0000000600047c02 */ /* 0x000fe20008000f00 */
[----:B------:R-:W2:Y:S01]  /*0220*/  LDG.E R17, desc[UR12][R2.64+-0x20] ;  /* 0xffffe00c02117981 */ /* 0x000ea2000c1e1900 */
[----:B------:R-:W-:-:S03]  /*0230*/  MOV R5, UR7 ;  /* 0x0000000700057c02 */ /* 0x000fc60008000f00 */
[----:B------:R-:W3:Y:S01]  /*0240*/  LDG.E R25, desc[UR12][R2.64+-0x1c] ;  /* 0xffffe40c02197981 */ /* 0x000ee2000c1e1900 */
[----:B------:R-:W-:-:S03]  /*0250*/  IMAD.WIDE R4, R6, 0x4, R4 ;  /* 0x0000000406047825 */ /* 0x000fc600078e0204 */
[----:B------:R-:W4:Y:S04]  /*0260*/  LDG.E R19, desc[UR12][R2.64+-0x18] ;  /* 0xffffe80c02137981 */ /* 0x000f28000c1e1900 */
[----:B------:R-:W2:Y:S04]  /*0270*/  LDG.E R16, desc[UR12][R4.64+-0x20] ;  /* 0xffffe00c04107981 */ /* 0x000ea8000c1e1900 */
[----:B------:R-:W3:Y:S04]  /*0280*/  LDG.E R18, desc[UR12][R4.64+-0x1c] ;  /* 0xffffe40c04127981 */ /* 0x000ee8000c1e1900 */
[----:B------:R-:W4:Y:S04]  /*0290*/  LDG.E R20, desc[UR12][R4.64+-0x18] ;  /* 0xffffe80c04147981 */ /* 0x000f28000c1e1900 */
[----:B------:R-:W5:Y:S04]  /*02a0*/  LDG.E R22, desc[UR12][R2.64+-0x14] ;  /* 0xffffec0c02167981 */ /* 0x000f68000c1e1900 */
        /* <DEDUP_REMOVED lines=8> */
[----:B------:R-:W5:Y:S01]  /*0330*/  LDG.E R14, desc[UR12][R4.64+-0x4] ;  /* 0xfffffc0c040e7981 */ /* 0x000f62000c1e1900 */
[----:B--2---:R-:W-:-:S03]  /*0340*/  FFMA R17, R16, R17, R15 ;  /* 0x0000001110117223 */ /* 0x004fc6000000000f */
[----:B------:R-:W2:Y:S04]  /*0350*/  LDG.E R15, desc[UR12][R2.64] ;  /* 0x0000000c020f7981 */ /* 0x000ea8000c1e1900 */
[----:B------:R-:W2:Y:S01]  /*0360*/  LDG.E R16, desc[UR12][R4.64] ;  /* 0x0000000c04107981 */ /* 0x000ea2000c1e1900 */
[----:B---3--:R-:W-:-:S03]  /*0370*/  FFMA R25, R18, R25, R17 ;  /* 0x0000001912197223 */ /* 0x008fc60000000011 */
[----:B------:R-:W3:Y:S01]  /*0380*/  LDG.E R17, desc[UR12][R2.64+0x4] ;  /* 0x0000040c02117981 */ /* 0x000ee2000c1e1900 */
[----:B----4-:R-:W-:-:S03]  /*0390*/  FFMA R26, R20, R19, R25 ;  /* 0x00000013141a7223 */ /* 0x010fc60000000019 */
[----:B------:R-:W3:Y:S04]  /*03a0*/  LDG.E R18, desc[UR12][R4.64+0x4] ;  /* 0x0000040c04127981 */ /* 0x000ee8000c1e1900 */
[----:B------:R-:W4:Y:S01]  /*03b0*/  LDG.E R20, desc[UR12][R2.64+0x8] ;  /* 0x0000080c02147981 */ /* 0x000f22000c1e1900 */
[----:B-----5:R-:W-:-:S03]  /*03c0*/  FFMA R25, R21, R22, R26 ;  /* 0x0000001615197223 */ /* 0x020fc6000000001a */
[----:B------:R-:W4:Y:S04]  /*03d0*/  LDG.E R19, desc[UR12][R4.64+0x8] ;  /* 0x0000080c04137981 */ /* 0x000f28000c1e1900 */
[----:B------:R-:W5:Y:S01]  /*03e0*/  LDG.E R22, desc[UR12][R2.64+0xc] ;  /* 0x00000c0c02167981 */ /* 0x000f62000c1e1900 */
[----:B------:R-:W-:-:S03]  /*03f0*/  FFMA R25, R24, R23, R25 ;  /* 0x0000001718197223 */ /* 0x000fc60000000019 */
[----:B------:R-:W5:Y:S04]  /*0400*/  LDG.E R21, desc[UR12][R4.64+0xc] ;  /* 0x00000c0c04157981 */ /* 0x000f68000c1e1900 */
[----:B------:R-:W5:Y:S01]  /*0410*/  LDG.E R24, desc[UR12][R2.64+0x10] ;  /* 0x0000100c02187981 */ /* 0x000f62000c1e1900 */
[----:B------:R-:W-:-:S03]  /*0420*/  FFMA R25, R10, R9, R25 ;  /* 0x000000090a197223 */ /* 0x000fc60000000019 */
[----:B------:R-:W5:Y:S04]  /*0430*/  LDG.E R23, desc[UR12][R4.64+0x10] ;  /* 0x0000100c04177981 */ /* 0x000f68000c1e1900 */
[----:B------:R-:W5:Y:S01]  /*0440*/  LDG.E R10, desc[UR12][R2.64+0x14] ;  /* 0x0000140c020a7981 */ /* 0x000f62000c1e1900 */
[----:B------:R-:W-:-:S03]  /*0450*/  FFMA R27, R12, R11, R25 ;  /* 0x0000000b0c1b7223 */ /* 0x000fc60000000019 */
[----:B------:R-:W5:Y:S04]  /*0460*/  LDG.E R9, desc[UR12][R4.64+0x14] ;  /* 0x0000140c04097981 */ /* 0x000f68000c1e1900 */
[----:B------:R-:W5:Y:S04]  /*0470*/  LDG.E R11, desc[UR12][R2.64+0x18] ;  /* 0x0000180c020b7981 */ /* 0x000f68000c1e1900 */
[----:B------:R-:W5:Y:S04]  /*0480*/  LDG.E R12, desc[UR12][R4.64+0x18] ;  /* 0x0000180c040c7981 */ /* 0x000f68000c1e1900 */
[----:B------:R-:W5:Y:S04]  /*0490*/  LDG.E R25, desc[UR12][R4.64+0x1c] ;  /* 0x00001c0c04197981 */ /* 0x000f68000c1e1900 */
[----:B------:R0:W5:Y:S01]  /*04a0*/  LDG.E R26, desc[UR12][R2.64+0x1c] ;  /* 0x00001c0c021a7981 */ /* 0x000162000c1e1900 */
[----:B------:R-:W-:Y:S01]  /*04b0*/  FFMA R13, R14, R13, R27 ;  /* 0x0000000d0e0d7223 */ /* 0x000fe2000000001b */
[----:B------:R-:W-:-:S04]  /*04c0*/  UIADD3 UR11, UPT, UPT, UR11, 0x10, URZ ;  /* 0x000000100b0b7890 */ /* 0x000fc8000fffe0ff */
[----:B------:R-:W-:Y:S01]  /*04d0*/  UISETP.NE.AND UP1, UPT, UR11, URZ, UPT ;  /* 0x000000ff0b00728c */ /* 0x000fe2000bf25270 */
[----:B0-----:R-:W-:Y:S02]  /*04e0*/  IADD3 R2, P0, PT, R2, 0x40, RZ ;  /* 0x0000004002027810 */ /* 0x001fe40007f1e0ff */
[----:B------:R-:W-:Y:S02]  /*04f0*/  IADD3 R6, PT, PT, R6, 0x10, RZ ;  /* 0x0000001006067810 */ /* 0x000fe40007ffe0ff */
[----:B------:R-:W-:Y:S01]  /*0500*/  IADD3.X R3, PT, PT, RZ, R3, RZ, P0, !PT ;  /* 0x00000003ff037210 */ /* 0x000fe200007fe4ff */
[----:B--2---:R-:W-:-:S04]  /*0510*/  FFMA R13, R16, R15, R13 ;  /* 0x0000000f100d7223 */ /* 0x004fc8000000000d */
[----:B---3--:R-:W-:-:S04]  /*0520*/  FFMA R18, R18, R17, R13 ;  /* 0x0000001112127223 */ /* 0x008fc8000000000d */
[----:B----4-:R-:W-:-:S04]  /*0530*/  FFMA R18, R19, R20, R18 ;  /* 0x0000001413127223 */ /* 0x010fc80000000012 */
[----:B-----5:R-:W-:-:S04]  /*0540*/  FFMA R18, R21, R22, R18 ;  /* 0x0000001615127223 */ /* 0x020fc80000000012 */
[----:B------:R-:W-:-:S04]  /*0550*/  FFMA R18, R23, R24, R18 ;  /* 0x0000001817127223 */ /* 0x000fc80000000012 */
[----:B------:R-:W-:-:S04]  /*0560*/  FFMA R9, R9, R10, R18 ;  /* 0x0000000a09097223 */ /* 0x000fc80000000012 */
[----:B------:R-:W-:-:S04]  /*0570*/  FFMA R12, R12, R11, R9 ;  /* 0x0000000b0c0c7223 */ /* 0x000fc80000000009 */
[----:B------:R-:W-:Y:S01]  /*0580*/  FFMA R15, R25, R26, R12 ;  /* 0x0000001a190f7223 */ /* 0x000fe2000000000c */
[----:B------:R-:W-:Y:S06]  /*0590*/  BRA.U UP1, `(.L_x_2) ;  /* 0xfffffffd011c7547 */ /* 0x000fec000b83ffff */
.L_x_1:
[----:B------:R-:W-:Y:S05]  /*05a0*/  BRA.U !UP0, `(.L_x_0) ;  /* 0x0000000508307547 */ /* 0x000fea000b800000 */
[----:B------:R-:W-:Y:S02]  /*05b0*/  UISETP.GE.U32.AND UP0, UPT, UR9, 0x8, UPT ;  /* 0x000000080900788c */ /* 0x000fe4000bf06070 */
[----:B------:R-:W-:-:S04]  /*05c0*/  ULOP3.LUT UR5, UR8, 0x7, URZ, 0xc0, !UPT ;  /* 0x0000000708057892 */ /* 0x000fc8000f8ec0ff */
[----:B------:R-:W-:-:S03]  /*05d0*/  UISETP.NE.AND UP1, UPT, UR5, URZ, UPT ;  /* 0x000000ff0500728c */ /* 0x000fc6000bf25270 */
[----:B------:R-:W-:Y:S08]  /*05e0*/  BRA.U !UP0, `(.L_x_3) ;  /* 0x0000000108787547 */ /* 0x000ff0000b800000 */
[----:B------:R-:W0:Y:S01]  /*05f0*/  LDC.64 R2, c[0x0][0x388] ;  /* 0x0000e200ff027b82 */ /* 0x000e220000000a00 */
[----:B------:R-:W-:-:S07]  /*0600*/  IADD3 R9, PT, PT, R7, R8, RZ ;  /* 0x0000000807097210 */ /* 0x000fce0007ffe0ff */
[----:B------:R-:W1:Y:S01]  /*0610*/  LDC.64 R4, c[0x0][0x390] ;  /* 0x0000e400ff047b82 */ /* 0x000e620000000a00 */
[----:B0-----:R-:W-:-:S05]  /*0620*/  IMAD.WIDE R2, R9, 0x4, R2 ;  /* 0x0000000409027825 */ /* 0x001fca00078e0202 */
[----:B------:R-:W2:Y:S01]  /*0630*/  LDG.E R10, desc[UR12][R2.64] ;  /* 0x0000000c020a7981 */ /* 0x000ea2000c1e1900 */
[----:B-1----:R-:W-:-:S03]  /*0640*/  IMAD.WIDE.U32 R4, R8, 0x4, R4 ;  /* 0x0000000408047825 */ /* 0x002fc600078e0004 */
[----:B------:R-:W3:Y:S04]  /*0650*/  LDG.E R13, desc[UR12][R2.64+0x4] ;  /* 0x0000040c020d7981 */ /* 0x000ee8000c1e1900 */
[----:B------:R-:W2:Y:S04]  /*0660*/  LDG.E R11, desc[UR12][R4.64] ;  /* 0x0000000c040b7981 */ /* 0x000ea8000c1e1900 */
[----:B------:R-:W3:Y:S04]  /*0670*/  LDG.E R12, desc[UR12][R4.64+0x4] ;  /* 0x0000040c040c7981 */ /* 0x000ee8000c1e1900 */
[----:B------:R-:W4:Y:S04]  /*0680*/  LDG.E R17, desc[UR12][R2.64+0x8] ;  /* 0x0000080c02117981 */ /* 0x000f28000c1e1900 */
        /* <DEDUP_REMOVED lines=11> */
[----:B------:R-:W-:Y:S01]  /*0740*/  IADD3 R8, PT, PT, R8, 0x8, RZ ;  /* 0x0000000808087810 */ /* 0x000fe20007ffe0ff */
[----:B--2---:R-:W-:-:S04]  /*0750*/  FFMA R10, R10, R11, R15 ;  /* 0x0000000b0a0a7223 */ /* 0x004fc8000000000f */
[----:B---3--:R-:W-:-:S04]  /*0760*/  FFMA R10, R13, R12, R10 ;  /* 0x0000000c0d0a7223 */ /* 0x008fc8000000000a */
[----:B----4-:R-:W-:-:S04]  /*0770*/  FFMA R10, R17, R14, R10 ;  /* 0x0000000e110a7223 */ /* 0x010fc8000000000a */
[----:B-----5:R-:W-:-:S04]  /*0780*/  FFMA R10, R19, R16, R10 ;  /* 0x00000010130a7223 */ /* 0x020fc8000000000a */
[----:B------:R-:W-:-:S04]  /*0790*/  FFMA R10, R21, R18, R10 ;  /* 0x00000012150a7223 */ /* 0x000fc8000000000a */
[----:B------:R-:W-:-:S04]  /*07a0*/  FFMA R23, R23, R20, R10 ;  /* 0x0000001417177223 */ /* 0x000fc8000000000a */
[----:B------:R-:W-:-:S04]  /*07b0*/  FFMA R6, R6, R9, R23 ;  /* 0x0000000906067223 */ /* 0x000fc80000000017 */
[----:B------:R-:W-:-:S07]  /*07c0*/  FFMA R15, R25, R22, R6 ;  /* 0x00000016190f7223 */ /* 0x000fce0000000006 */
.L_x_3:
        /* <DEDUP_REMOVED lines=17> */
[----:B------:R-:W5:Y:S01]  /*08e0*/  LDG.E R14, desc[UR12][R4.64+0xc] ;  /* 0x00000c0c040e7981 */ /* 0x000f62000c1e1900 */
[----:B------:R-:W-:Y:S01]  /*08f0*/  IADD3 R8, PT, PT, R8, 0x4, RZ ;  /* 0x0000000408087810 */ /* 0x000fe20007ffe0ff */
[----:B--2---:R-:W-:-:S04]  /*0900*/  FFMA R6, R6, R9, R15 ;  /* 0x0000000906067223 */ /* 0x004fc8000000000f */
[----:B---3--:R-:W-:-:S04]  /*0910*/  FFMA R6, R11, R10, R6 ;  /* 0x0000000a0b067223 */ /* 0x008fc80000000006 */
[----:B----4-:R-:W-:-:S04]  /*0920*/  FFMA R6, R13, R12, R6 ;  /* 0x0000000c0d067223 */ /* 0x010fc80000000006 */
[----:B-----5:R-:W-:-:S07]  /*0930*/  FFMA R15, R17, R14, R6 ;  /* 0x0000000e110f7223 */ /* 0x020fce0000000006 */
.L_x_4:
[----:B------:R-:W-:Y:S05]  /*0940*/  BRA.U !UP1, `(.L_x_0) ;  /* 0x0000000109487547 */ /* 0x000fea000b800000 */
[----:B------:R-:W0:Y:S01]  /*0950*/  LDC.64 R2, c[0x0][0x390] ;  /* 0x0000e400ff027b82 */ /* 0x000e220000000a00 */
[----:B------:R-:W-:Y:S01]  /*0960*/  IADD3 R7, PT, PT, R7, R8, RZ ;  /* 0x0000000807077210 */ /* 0x000fe20007ffe0ff */
[----:B------:R-:W-:-:S06]  /*0970*/  UIADD3 UR4, UPT, UPT, -UR4, URZ, URZ ;  /* 0x000000ff04047290 */ /* 0x000fcc000fffe1ff */
[----:B------:R-:W1:Y:S01]  /*0980*/  LDC.64 R10, c[0x0][0x388] ;  /* 0x0000e200ff0a7b82 */ /* 0x000e620000000a00 */
[----:B0-----:R-:W-:-:S03]  /*0990*/  IMAD.WIDE.U32 R2, R8, 0x4, R2 ;  /* 0x0000000408027825 */ /* 0x001fc600078e0002 */
[----:B------:R-:W-:Y:S02]  /*09a0*/  MOV R6, R2 ;  /* 0x0000000200067202 */ /* 0x000fe40000000f00 */
[----:B------:R-:W-:-:S07]  /*09b0*/  MOV R5, R3 ;  /* 0x0000000300057202 */ /* 0x000fce0000000f00 */
.L_x_5:
[----:B-1----:R-:W-:Y:S01]  /*09c0*/  IMAD.WIDE R2, R7, 0x4, R10 ;  /* 0x0000000407027825 */ /* 0x002fe200078e020a */
[----:B------:R-:W-:-:S05]  /*09d0*/  MOV R4, R6 ;  /* 0x0000000600047202 */ /* 0x000fca0000000f00 */
[----:B------:R-:W2:Y:S04]  /*09e0*/  LDG.E R2, desc[UR12][R2.64] ;  /* 0x0000000c02027981 */ /* 0x000ea8000c1e1900 */
[----:B------:R0:W2:Y:S01]  /*09f0*/  LDG.E R4, desc[UR12][R4.64] ;  /* 0x0000000c04047981 */ /* 0x0000a2000c1e1900 */
[----:B------:R-:W-:Y:S01]  /*0a00*/  UIADD3 UR4, UPT, UPT, UR4, 0x1, URZ ;  /* 0x0000000104047890 */ /* 0x000fe2000fffe0ff */
[----:B------:R-:W-:Y:S02]  /*0a10*/  IADD3 R6, P0, PT, R6, 0x4, RZ ;  /* 0x0000000406067810 */ /* 0x000fe40007f1e0ff */
[----:B------:R-:W-:Y:S01]  /*0a20*/  IADD3 R7, PT, PT, R7, 0x1, RZ ;  /* 0x0000000107077810 */ /* 0x000fe20007ffe0ff */
[----:B------:R-:W-:Y:S01]  /*0a30*/  UISETP.NE.AND UP0, UPT, UR4, URZ, UPT ;  /* 0x000000ff0400728c */ /* 0x000fe2000bf05270 */
[----:B0-----:R-:W-:Y:S01]  /*0a40*/  IADD3.X R5, PT, PT, RZ, R5, RZ, P0, !PT ;  /* 0x00000005ff057210 */ /* 0x001fe200007fe4ff */
[----:B--2---:R-:W-:-:S07]  /*0a50*/  FFMA R15, R2, R4, R15 ;  /* 0x00000004020f7223 */ /* 0x004fce000000000f */
[----:B------:R-:W-:Y:S05]  /*0a60*/  BRA.U UP0, `(.L_x_5) ;  /* 0xfffffffd00d47547 */ /* 0x000fea000b83ffff */
.L_x_0:
[----:B------:R-:W0:Y:S02]  /*0a70*/  LDC.64 R2, c[0x0][0x398] ;  /* 0x0000e600ff027b82 */ /* 0x000e240000000a00 */
[----:B0-----:R-:W-:-:S05]  /*0a80*/  IMAD.WIDE R2, R0, 0x4, R2 ;  /* 0x0000000400027825 */ /* 0x001fca00078e0202 */
[----:B------:R-:W-:Y:S01]  /*0a90*/  STG.E desc[UR12][R2.64], R15 ;  /* 0x0000000f02007986 */ /* 0x000fe2000c10190c */
[----:B------:R-:W-:Y:S05]  /*0aa0*/  EXIT ;  /* 0x000000000000794d */ /* 0x000fea0003800000 */
.L_x_6:
[----:B------:R-:W-:-:S00]  /*0ab0*/  BRA `(.L_x_6) ;  /* 0xfffffffc00fc7947 */ /* 0x000fc0000383ffff */
[----:B------:R-:W-:-:S00]  /*0ac0*/  NOP ;  /* 0x0000000000007918 */ /* 0x000fc00000000000 */
        /* <DEDUP_REMOVED lines=11> */
.L_x_7:


//--------------------- .nv.shared.reserved.0     --------------------------
	.section	.nv.shared.reserved.0,"aw",@nobits
	.weak		__nv_reservedSMEM_offset_0_alias
	.size		__nv_reservedSMEM_offset_0_alias, 0, 64
	.other		__nv_reservedSMEM_offset_0_alias,@"STO_CUDA_RESERVED_SHARED STV_DEFAULT"
__nv_reservedSMEM_offset_0_alias:
	.zero		0
	.zero		64


//--------------------- .nv.constant0._Z9gemv_cudaiiPKfS0_Pf --------------------------
	.section	.nv.constant0._Z9gemv_cudaiiPKfS0_Pf,"a",@progbits
	.sectionflags	@""
	.align	4
.nv.constant0._Z9gemv_cudaiiPKfS0_Pf:
	.zero		928


//--------------------- SYMBOLS --------------------------

	.type		.nv.reservedSmem.offset0,@object
	.size		.nv.reservedSmem.offset0,0x4
